	.headerflags	@"EF_CUDA_TEXMODE_UNIFIED EF_CUDA_64BIT_ADDRESS EF_CUDA_ACCELERATORS EF_CUDA_SM90 EF_CUDA_VIRTUAL_SM(EF_CUDA_SM90)"
	.elftype	@"ET_EXEC"


//--------------------- .nv.info                  --------------------------
	.section	.nv.info,"",@"SHT_CUDA_INFO"
	.align	4


	//----- nvinfo : EIATTR_REGCOUNT
	.align		4
        /*0000*/ 	.byte	0x04, 0x2f
        /*0002*/ 	.short	(.L_1 - .L_0)
	.align		4
.L_0:
        /*0004*/ 	.word	index@(triton_poi_fused_convolution_div_relu_sub_7)
        /*0008*/ 	.word	0x00000019


	//----- nvinfo : EIATTR_MIN_STACK_SIZE
	.align		4
.L_1:
        /*000c*/ 	.byte	0x04, 0x12
        /*000e*/ 	.short	(.L_3 - .L_2)
	.align		4
.L_2:
        /*0010*/ 	.word	index@(triton_poi_fused_convolution_div_relu_sub_7)
        /*0014*/ 	.word	0x00000000


	//----- nvinfo : EIATTR_FRAME_SIZE
	.align		4
.L_3:
        /*0018*/ 	.byte	0x04, 0x11
        /*001a*/ 	.short	(.L_5 - .L_4)
	.align		4
.L_4:
        /*001c*/ 	.word	index@(triton_poi_fused_convolution_div_relu_sub_7)
        /*0020*/ 	.word	0x00000000


	//----- nvinfo : EIATTR_MIN_STACK_SIZE
	.align		4
.L_5:
        /*0024*/ 	.byte	0x04, 0x12
        /*0026*/ 	.short	(.L_7 - .L_6)
	.align		4
.L_6:
        /*0028*/ 	.word	index@(triton_poi_fused_convolution_div_relu_sub_7)
        /*002c*/ 	.word	0x00000000
.L_7:


//--------------------- .nv.info.triton_poi_fused_convolution_div_relu_sub_7 --------------------------
	.section	.nv.info.triton_poi_fused_convolution_div_relu_sub_7,"",@"SHT_CUDA_INFO"
	.sectionflags	@""
	.align	4


	//----- nvinfo : EIATTR_CUDA_API_VERSION
	.align		4
        /*0000*/ 	.byte	0x04, 0x37
        /*0002*/ 	.short	(.L_9 - .L_8)
.L_8:
        /*0004*/ 	.word	0x0000007c


	//----- nvinfo : EIATTR_KPARAM_INFO
	.align		4
.L_9:
        /*0008*/ 	.byte	0x04, 0x17
        /*000a*/ 	.short	(.L_11 - .L_10)
.L_10:
        /*000c*/ 	.word	0x00000000
        /*0010*/ 	.short	0x0004
        /*0012*/ 	.short	0x001c
        /*0014*/ 	.byte	0x00, 0xf0, 0x11, 0x00


	//----- nvinfo : EIATTR_KPARAM_INFO
	.align		4
.L_11:
        /*0018*/ 	.byte	0x04, 0x17
        /*001a*/ 	.short	(.L_13 - .L_12)
.L_12:
        /*001c*/ 	.word	0x00000000
        /*0020*/ 	.short	0x0003
        /*0022*/ 	.short	0x0018
        /*0024*/ 	.byte	0x00, 0xf0, 0x11, 0x00


	//----- nvinfo : EIATTR_KPARAM_INFO
	.align		4
.L_13:
        /*0028*/ 	.byte	0x04, 0x17
        /*002a*/ 	.short	(.L_15 - .L_14)
.L_14:
        /*002c*/ 	.word	0x00000000
        /*0030*/ 	.short	0x0002
        /*0032*/ 	.short	0x0010
        /*0034*/ 	.byte	0x00, 0xf4, 0x21, 0x00


	//----- nvinfo : EIATTR_KPARAM_INFO
	.align		4
.L_15:
        /*0038*/ 	.byte	0x04, 0x17
        /*003a*/ 	.short	(.L_17 - .L_16)
.L_16:
        /*003c*/ 	.word	0x00000000
        /*0040*/ 	.short	0x0001
        /*0042*/ 	.short	0x0008
        /*0044*/ 	.byte	0x00, 0xf4, 0x21, 0x00


	//----- nvinfo : EIATTR_KPARAM_INFO
	.align		4
.L_17:
        /*0048*/ 	.byte	0x04, 0x17
        /*004a*/ 	.short	(.L_19 - .L_18)
.L_18:
        /*004c*/ 	.word	0x00000000
        /*0050*/ 	.short	0x0000
        /*0052*/ 	.short	0x0000
        /*0054*/ 	.byte	0x00, 0xf4, 0x21, 0x00


	//----- nvinfo : EIATTR_SPARSE_MMA_MASK
	.align		4
.L_19:
        /*0058*/ 	.byte	0x03, 0x50
        /*005a*/ 	.short	0x0000


	//----- nvinfo : EIATTR_MAXREG_COUNT
	.align		4
        /*005c*/ 	.byte	0x03, 0x1b
        /*005e*/ 	.short	0x00ff


	//----- nvinfo : EIATTR_EXIT_INSTR_OFFSETS
	.align		4
        /*0060*/ 	.byte	0x04, 0x1c
        /*0062*/ 	.short	(.L_21 - .L_20)


	//   ....[0]....
.L_20:
        /*0064*/ 	.word	0x00000750


	//   ....[1]....
        /*0068*/ 	.word	0x00000770


	//----- nvinfo : EIATTR_REQNTID
	.align		4
.L_21:
        /*006c*/ 	.byte	0x04, 0x10
        /*006e*/ 	.short	(.L_23 - .L_22)
.L_22:
        /*0070*/ 	.word	0x00000080
        /*0074*/ 	.word	0x00000001
        /*0078*/ 	.word	0x00000001


	//----- nvinfo : EIATTR_CBANK_PARAM_SIZE
	.align		4
.L_23:
        /*007c*/ 	.byte	0x03, 0x19
        /*007e*/ 	.short	0x0020


	//----- nvinfo : EIATTR_PARAM_CBANK
	.align		4
        /*0080*/ 	.byte	0x04, 0x0a
        /*0082*/ 	.short	(.L_25 - .L_24)
	.align		4
.L_24:
        /*0084*/ 	.word	index@(.nv.constant0.triton_poi_fused_convolution_div_relu_sub_7)
        /*0088*/ 	.short	0x0210
        /*008a*/ 	.short	0x0020


	//----- nvinfo : EIATTR_SW_WAR
	.align		4
.L_25:
        /*008c*/ 	.byte	0x04, 0x36
        /*008e*/ 	.short	(.L_27 - .L_26)
.L_26:
        /*0090*/ 	.word	0x00000008
.L_27:


//--------------------- .nv.callgraph             --------------------------
	.section	.nv.callgraph,"",@"SHT_CUDA_CALLGRAPH"
	.align	4
	.sectionentsize	8
	.align		4
        /*0000*/ 	.word	0x00000000
	.align		4
        /*0004*/ 	.word	0xffffffff
	.align		4
        /*0008*/ 	.word	0x00000000
	.align		4
        /*000c*/ 	.word	0xfffffffe
	.align		4
        /*0010*/ 	.word	0x00000000
	.align		4
        /*0014*/ 	.word	0xfffffffd
	.align		4
        /*0018*/ 	.word	0x00000000
	.align		4
        /*001c*/ 	.word	0xfffffffc


//--------------------- .text.triton_poi_fused_convolution_div_relu_sub_7 --------------------------
	.section	.text.triton_poi_fused_convolution_div_relu_sub_7,"ax",@progbits
	.sectionflags	@"SHF_BARRIERS=1"
	.align	128
        .global         triton_poi_fused_convolution_div_relu_sub_7
        .type           triton_poi_fused_convolution_div_relu_sub_7,@function
        .size           triton_poi_fused_convolution_div_relu_sub_7,(.L_x_1 - triton_poi_fused_convolution_div_relu_sub_7)
        .other          triton_poi_fused_convolution_div_relu_sub_7,@"STO_CUDA_ENTRY STV_DEFAULT"
triton_poi_fused_convolution_div_relu_sub_7:
.text.triton_poi_fused_convolution_div_relu_sub_7:
[----:B------:R-:W0:Y:S02]  /*0000*/  LDC R1, c[0x0][0x28] ;  /* 0x00000a00ff017b82 */ /* 0x000e240000000800 */
[----:B------:R-:W1:Y:S01]  /*0010*/  S2R R2, SR_TID.X ;  /* 0x0000000000027919 */ /* 0x000e620000002100 */
[----:B------:R-:W2:Y:S01]  /*0020*/  S2UR UR4, SR_CTAID.X ;  /* 0x00000000000479c3 */ /* 0x000ea20000002500 */
[----:B------:R-:W-:Y:S01]  /*0030*/  CS2R R10, SRZ ;  /* 0x00000000000a7805 */ /* 0x000fe2000001ff00 */
[----:B------:R-:W-:Y:S01]  /*0040*/  ULDC.64 UR8, c[0x0][0x208] ;  /* 0x0000820000087ab9 */ /* 0x000fe20000000a00 */
[----:B------:R-:W3:Y:S05]  /*0050*/  S2R R0, SR_CTAID.Y ;  /* 0x0000000000007919 */ /* 0x000eea0000002600 */
[----:B------:R-:W4:Y:S01]  /*0060*/  S2UR UR6, SR_CgaCtaId ;  /* 0x00000000000679c3 */ /* 0x000f220000008800 */
[----:B------:R-:W-:-:S07]  /*0070*/  UMOV UR5, 0x400 ;  /* 0x0000040000057882 */ /* 0x000fce0000000000 */
[----:B------:R-:W5:Y:S01]  /*0080*/  LDC.64 R12, c[0x0][0x218] ;  /* 0x00008600ff0c7b82 */ /* 0x000f620000000a00 */
[----:B--2---:R-:W-:Y:S01]  /*0090*/  USHF.L.U32 UR4, UR4, 0x2, URZ ;  /* 0x0000000204047899 */ /* 0x004fe2000800063f */
[----:B-1----:R-:W-:Y:S01]  /*00a0*/  IMAD.SHL.U32 R3, R2, 0x4, RZ ;  /* 0x0000000402037824 */ /* 0x002fe200078e00ff */
[----:B------:R-:W-:-:S04]  /*00b0*/  SHF.R.U32.HI R14, RZ, 0x6, R2 ;  /* 0x00000006ff0e7819 */ /* 0x000fc80000011602 */
[----:B------:R-:W-:Y:S02]  /*00c0*/  LOP3.LUT R5, R3, 0xfc, RZ, 0xc0, !PT ;  /* 0x000000fc03057812 */ /* 0x000fe400078ec0ff */
[----:B------:R-:W-:Y:S02]  /*00d0*/  SGXT.U32 R14, R14, 0x1 ;  /* 0x000000010e0e781a */ /* 0x000fe40000000000 */
[----:B---3--:R-:W-:Y:S02]  /*00e0*/  PRMT R6, R5, 0x6540, R0 ;  /* 0x0000654005067816 */ /* 0x008fe40000000000 */
[----:B------:R-:W1:Y:S02]  /*00f0*/  LDC.64 R4, c[0x0][0x210] ;  /* 0x00008400ff047b82 */ /* 0x000e640000000a00 */
[----:B------:R-:W-:Y:S02]  /*0100*/  SHF.R.S32.HI R7, RZ, 0x1f, R6 ;  /* 0x0000001fff077819 */ /* 0x000fe40000011406 */
[----:B------:R-:W-:-:S02]  /*0110*/  ISETP.GE.AND P0, PT, R6, 0x100, PT ;  /* 0x000001000600780c */ /* 0x000fc40003f06270 */
[----:B------:R-:W-:-:S04]  /*0120*/  LEA.HI R7, R7, R6, RZ, 0x6 ;  /* 0x0000000607077211 */ /* 0x000fc800078f30ff */
[C---:B------:R-:W-:Y:S01]  /*0130*/  LOP3.LUT R9, R7.reuse, 0xffffffc0, RZ, 0xc0, !PT ;  /* 0xffffffc007097812 */ /* 0x040fe200078ec0ff */
[----:B------:R-:W-:Y:S01]  /*0140*/  IMAD.SHL.U32 R8, R7, 0x1000, RZ ;  /* 0x0000100007087824 */ /* 0x000fe200078e00ff */
[----:B------:R-:W-:-:S04]  /*0150*/  LOP3.LUT R7, R14, UR4, RZ, 0xfc, !PT ;  /* 0x000000040e077c12 */ /* 0x000fc8000f8efcff */
[----:B------:R-:W-:-:S04]  /*0160*/  LOP3.LUT R8, R8, 0xfffc0000, RZ, 0xc0, !PT ;  /* 0xfffc000008087812 */ /* 0x000fc800078ec0ff */
[----:B------:R-:W-:-:S05]  /*0170*/  IADD3 R8, R8, R6, -R9 ;  /* 0x0000000608087210 */ /* 0x000fca0007ffe809 */
[----:B------:R-:W-:Y:S01]  /*0180*/  IMAD R7, R7, 0x40, R8 ;  /* 0x0000004007077824 */ /* 0x000fe200078e0208 */
[----:B------:R-:W-:-:S03]  /*0190*/  CS2R R8, SRZ ;  /* 0x0000000000087805 */ /* 0x000fc6000001ff00 */
[C---:B------:R-:W-:Y:S02]  /*01a0*/  VIADD R19, R7.reuse, 0x80 ;  /* 0x0000008007137836 */ /* 0x040fe40000000000 */
[----:B-1----:R-:W-:Y:S01]  /*01b0*/  IMAD.WIDE R16, R7, 0x4, R4 ;  /* 0x0000000407107825 */ /* 0x002fe200078e0204 */
[----:B------:R-:W-:-:S03]  /*01c0*/  CS2R R6, SRZ ;  /* 0x0000000000067805 */ /* 0x000fc6000001ff00 */
[----:B------:R-:W-:Y:S01]  /*01d0*/  IMAD.WIDE R18, R19, 0x4, R4 ;  /* 0x0000000413127825 */ /* 0x000fe200078e0204 */
[----:B------:R-:W-:-:S04]  /*01e0*/  CS2R R4, SRZ ;  /* 0x0000000000047805 */ /* 0x000fc8000001ff00 */
[----:B------:R-:W2:Y:S04]  /*01f0*/  @!P0 LDG.E.EL.128 R8, desc[UR8][R18.64] ;  /* 0x0000000812088981 */ /* 0x000ea8000c2e1d00 */
[----:B------:R1:W3:Y:S01]  /*0200*/  @!P0 LDG.E.EL.128 R4, desc[UR8][R16.64] ;  /* 0x0000000810048981 */ /* 0x0002e2000c2e1d00 */
[----:B------:R-:W-:Y:S01]  /*0210*/  IMAD.SHL.U32 R20, R2, 0x10, RZ ;  /* 0x0000001002147824 */ /* 0x000fe200078e00ff */
[----:B----4-:R-:W-:-:S04]  /*0220*/  UPRMT UR5, UR6, 0x654, UR5 ;  /* 0x0000065406057896 */ /* 0x010fc80008000005 */
[----:B------:R-:W-:Y:S01]  /*0230*/  LOP3.LUT R21, R20, 0x3f0, RZ, 0xc0, !PT ;  /* 0x000003f014157812 */ /* 0x000fe200078ec0ff */
[----:B------:R-:W-:-:S03]  /*0240*/  IMAD.SHL.U32 R15, R2, 0x2, RZ ;  /* 0x00000002020f7824 */ /* 0x000fc600078e00ff */
[C---:B------:R-:W-:Y:S01]  /*0250*/  LOP3.LUT R14, R21.reuse, R14, RZ, 0xfc, !PT ;  /* 0x0000000e150e7212 */ /* 0x040fe200078efcff */
[----:B------:R-:W-:Y:S01]  /*0260*/  VIADD R21, R21, UR5 ;  /* 0x0000000515157c36 */ /* 0x000fe20008000000 */
[----:B------:R-:W-:-:S03]  /*0270*/  SHF.R.S32.HI R22, RZ, 0x17, R0 ;  /* 0x00000017ff167819 */ /* 0x000fc60000011400 */
[----:B------:R-:W-:Y:S01]  /*0280*/  IMAD R14, R14, 0x4, R21 ;  /* 0x000000040e0e7824 */ /* 0x000fe200078e0215 */
[----:B------:R-:W-:Y:S02]  /*0290*/  LOP3.LUT R15, R15, 0xfe, RZ, 0xc0, !PT ;  /* 0x000000fe0f0f7812 */ /* 0x000fe400078ec0ff */
[----:B-1----:R-:W-:Y:S02]  /*02a0*/  SGXT R17, R22, 0x1 ;  /* 0x000000011611781a */ /* 0x002fe40000000200 */
[----:B------:R-:W-:-:S04]  /*02b0*/  PRMT R16, R15, 0x6540, R0 ;  /* 0x000065400f107816 */ /* 0x000fc80000000000 */
[----:B------:R-:W-:-:S04]  /*02c0*/  LEA.HI R17, R17, R16, RZ, 0x6 ;  /* 0x0000001011117211 */ /* 0x000fc800078f30ff */
[----:B------:R-:W-:Y:S02]  /*02d0*/  LOP3.LUT R17, R17, 0xffffffc0, RZ, 0xc0, !PT ;  /* 0xffffffc011117812 */ /* 0x000fe400078ec0ff */
[----:B------:R-:W-:-:S03]  /*02e0*/  ISETP.GE.AND P0, PT, R16, 0x100, PT ;  /* 0x000001001000780c */ /* 0x000fc60003f06270 */
[----:B------:R-:W-:-:S04]  /*02f0*/  IMAD.IADD R17, R16, 0x1, -R17 ;  /* 0x0000000110117824 */ /* 0x000fc800078e0a11 */
[----:B-----5:R-:W-:Y:S01]  /*0300*/  IMAD.WIDE R16, R17, 0x4, R12 ;  /* 0x0000000411107825 */ /* 0x020fe200078e020c */
[----:B------:R-:W-:Y:S01]  /*0310*/  CS2R R12, SRZ ;  /* 0x00000000000c7805 */ /* 0x000fe2000001ff00 */
[----:B--2---:R-:W-:Y:S04]  /*0320*/  STS [R14+0x8], R8 ;  /* 0x000008080e007388 */ /* 0x004fe80000000800 */
[----:B---3--:R1:W-:Y:S04]  /*0330*/  STS [R14], R4 ;  /* 0x000000040e007388 */ /* 0x0083e80000000800 */
[----:B------:R-:W-:Y:S04]  /*0340*/  STS [R14+0x14], R5 ;  /* 0x000014050e007388 */ /* 0x000fe80000000800 */
[----:B------:R-:W-:Y:S04]  /*0350*/  STS [R14+0x28], R6 ;  /* 0x000028060e007388 */ /* 0x000fe80000000800 */
[----:B------:R2:W-:Y:S04]  /*0360*/  STS [R14+0x3c], R7 ;  /* 0x00003c070e007388 */ /* 0x0005e80000000800 */
[----:B------:R-:W-:Y:S04]  /*0370*/  STS [R14+0x1c], R9 ;  /* 0x00001c090e007388 */ /* 0x000fe80000000800 */
[----:B------:R-:W-:Y:S04]  /*0380*/  STS [R14+0x30], R10 ;  /* 0x0000300a0e007388 */ /* 0x000fe80000000800 */
[----:B------:R3:W-:Y:S01]  /*0390*/  STS [R14+0x44], R11 ;  /* 0x0000440b0e007388 */ /* 0x0007e20000000800 */
[----:B------:R-:W-:Y:S06]  /*03a0*/  BAR.SYNC.DEFER_BLOCKING 0x0 ;  /* 0x0000000000007b1d */ /* 0x000fec0000010000 */
[----:B------:R4:W5:Y:S01]  /*03b0*/  @!P0 LDG.E.EL.64 R12, desc[UR8][R16.64] ;  /* 0x00000008100c8981 */ /* 0x000962000c2e1b00 */
[----:B------:R-:W-:-:S05]  /*03c0*/  LOP3.LUT R3, R3, 0x1fc, RZ, 0xc0, !PT ;  /* 0x000001fc03037812 */ /* 0x000fca00078ec0ff */
[----:B-1----:R-:W-:-:S04]  /*03d0*/  VIADD R4, R3, UR5 ;  /* 0x0000000503047c36 */ /* 0x002fc80008000000 */
[----:B------:R-:W-:-:S05]  /*03e0*/  IMAD R18, R3, 0x4, R4 ;  /* 0x0000000403127824 */ /* 0x000fca00078e0204 */
[----:B------:R-:W-:Y:S04]  /*03f0*/  LDS R9, [R18+0xa00] ;  /* 0x000a000012097984 */ /* 0x000fe80000000800 */
[----:B------:R-:W-:Y:S04]  /*0400*/  LDS R5, [R18+0xa04] ;  /* 0x000a040012057984 */ /* 0x000fe80000000800 */
[----:B------:R-:W-:Y:S04]  /*0410*/  LDS R4, [R18+0xa08] ;  /* 0x000a080012047984 */ /* 0x000fe80000000800 */
[----:B------:R-:W-:Y:S04]  /*0420*/  LDS R8, [R18+0xa0c] ;  /* 0x000a0c0012087984 */ /* 0x000fe80000000800 */
[----:B------:R-:W-:Y:S04]  /*0430*/  LDS R10, [R18+0xc] ;  /* 0x00000c00120a7984 */ /* 0x000fe80000000800 */
[----:B------:R-:W-:Y:S04]  /*0440*/  LDS R11, [R18+0x8] ;  /* 0x00000800120b7984 */ /* 0x000fe80000000800 */
[----:B----4-:R-:W-:Y:S04]  /*0450*/  LDS R16, [R18+0x4] ;  /* 0x0000040012107984 */ /* 0x010fe80000000800 */
[----:B------:R-:W-:Y:S01]  /*0460*/  LDS R17, [R18] ;  /* 0x0000000012117984 */ /* 0x000fe20000000800 */
[----:B------:R-:W-:Y:S01]  /*0470*/  LEA R15, R15, UR5, 0x3 ;  /* 0x000000050f0f7c11 */ /* 0x000fe2000f8e18ff */
[----:B------:R-:W-:Y:S01]  /*0480*/  BAR.SYNC.DEFER_BLOCKING 0x0 ;  /* 0x0000000000007b1d */ /* 0x000fe20000010000 */
[----:B--2---:R-:W-:-:S04]  /*0490*/  LOP3.LUT R7, R2, 0x7f, RZ, 0xc0, !PT ;  /* 0x0000007f02077812 */ /* 0x004fc800078ec0ff */
[C---:B------:R-:W-:Y:S02]  /*04a0*/  LEA R19, R7.reuse, UR5, 0x3 ;  /* 0x0000000507137c11 */ /* 0x040fe4000f8e18ff */
[----:B------:R-:W-:-:S04]  /*04b0*/  LOP3.LUT R2, R7, 0x80, RZ, 0xfc, !PT ;  /* 0x0000008007027812 */ /* 0x000fc800078efcff */
[----:B---3--:R-:W-:Y:S02]  /*04c0*/  LEA R14, R2, UR5, 0x3 ;  /* 0x00000005020e7c11 */ /* 0x008fe4000f8e18ff */
[----:B------:R-:W1:Y:S01]  /*04d0*/  LDC.64 R2, c[0x0][0x220] ;  /* 0x00008800ff027b82 */ /* 0x000e620000000a00 */
[----:B------:R-:W-:Y:S01]  /*04e0*/  IMAD.SHL.U32 R6, R0, 0x100, RZ ;  /* 0x0000010000067824 */ /* 0x000fe200078e00ff */
[----:B------:R-:W-:-:S04]  /*04f0*/  PRMT R0, R7, 0x6540, R0 ;  /* 0x0000654007007816 */ /* 0x000fc80000000000 */
[----:B------:R-:W-:Y:S02]  /*0500*/  LOP3.LUT R6, R6, 0x80, R7, 0xfe, !PT ;  /* 0x0000008006067812 */ /* 0x000fe400078efe07 */
[----:B------:R-:W-:Y:S02]  /*0510*/  ISETP.GE.AND P0, PT, R0, 0x100, PT ;  /* 0x000001000000780c */ /* 0x000fe40003f06270 */
[----:B------:R-:W-:Y:S01]  /*0520*/  ISETP.GE.AND P3, PT, R6, 0x100, PT ;  /* 0x000001000600780c */ /* 0x000fe20003f66270 */
[----:B-----5:R-:W-:Y:S04]  /*0530*/  STS [R15], R12 ;  /* 0x0000000c0f007388 */ /* 0x020fe80000000800 */
[----:B------:R2:W-:Y:S01]  /*0540*/  STS [R15+0x8], R13 ;  /* 0x0000080d0f007388 */ /* 0x0005e20000000800 */
[----:B------:R-:W-:Y:S06]  /*0550*/  BAR.SYNC.DEFER_BLOCKING 0x0 ;  /* 0x0000000000007b1d */ /* 0x000fec0000010000 */
[----:B------:R-:W3:Y:S04]  /*0560*/  LDS R19, [R19] ;  /* 0x0000000013137984 */ /* 0x000ee80000000800 */
[----:B------:R-:W4:Y:S01]  /*0570*/  LDS R14, [R14] ;  /* 0x000000000e0e7984 */ /* 0x000f220000000800 */
[----:B--2---:R-:W-:-:S02]  /*0580*/  LEA R13, R0, UR4, 0xc ;  /* 0x00000004000d7c11 */ /* 0x004fc4000f8e60ff */
[----:B------:R-:W-:Y:S02]  /*0590*/  LEA R15, R6, UR4, 0xc ;  /* 0x00000004060f7c11 */ /* 0x000fe4000f8e60ff */
[CC--:B---3--:R-:W-:Y:S01]  /*05a0*/  FSETP.GEU.AND P5, PT, R16.reuse, -R19.reuse, PT ;  /* 0x800000131000720b */ /* 0x0c8fe20003fae000 */
[--C-:B------:R-:W-:Y:S01]  /*05b0*/  FADD R16, R16, R19.reuse ;  /* 0x0000001310107221 */ /* 0x100fe20000000000 */
[-C--:B------:R-:W-:Y:S01]  /*05c0*/  FSETP.GEU.AND P2, PT, R17, -R19.reuse, PT ;  /* 0x800000131100720b */ /* 0x080fe20003f4e000 */
[--C-:B------:R-:W-:Y:S01]  /*05d0*/  FADD R0, R11, R19.reuse ;  /* 0x000000130b007221 */ /* 0x100fe20000000000 */
[C-C-:B------:R-:W-:Y:S01]  /*05e0*/  FADD R7, R10.reuse, R19.reuse ;  /* 0x000000130a077221 */ /* 0x140fe20000000000 */
[----:B------:R-:W-:Y:S01]  /*05f0*/  FADD R17, R17, R19 ;  /* 0x0000001311117221 */ /* 0x000fe20000000000 */
[-C--:B------:R-:W-:Y:S01]  /*0600*/  FSETP.GEU.AND P6, PT, R11, -R19.reuse, PT ;  /* 0x800000130b00720b */ /* 0x080fe20003fce000 */
[----:B----4-:R-:W-:Y:S01]  /*0610*/  FADD R12, R5, R14 ;  /* 0x0000000e050c7221 */ /* 0x010fe20000000000 */
[----:B------:R-:W-:Y:S01]  /*0620*/  FSETP.GEU.AND P1, PT, R10, -R19, PT ;  /* 0x800000130a00720b */ /* 0x000fe20003f2e000 */
[----:B-1----:R-:W-:Y:S01]  /*0630*/  IMAD.WIDE R10, R13, 0x4, R2 ;  /* 0x000000040d0a7825 */ /* 0x002fe200078e0202 */
[----:B------:R-:W-:-:S03]  /*0640*/  FSETP.GEU.AND P4, PT, R5, -R14, PT ;  /* 0x8000000e0500720b */ /* 0x000fc60003f8e000 */
[--C-:B------:R-:W-:Y:S01]  /*0650*/  FADD R13, R4, R14.reuse ;  /* 0x0000000e040d7221 */ /* 0x100fe20000000000 */
[----:B------:R-:W-:Y:S02]  /*0660*/  SEL R5, R16, RZ, P5 ;  /* 0x000000ff10057207 */ /* 0x000fe40002800000 */
[-C--:B------:R-:W-:Y:S02]  /*0670*/  FSETP.GEU.AND P5, PT, R4, -R14.reuse, PT ;  /* 0x8000000e0400720b */ /* 0x080fe40003fae000 */
[----:B------:R-:W-:Y:S02]  /*0680*/  SEL R6, R0, RZ, P6 ;  /* 0x000000ff00067207 */ /* 0x000fe40003000000 */
[----:B------:R-:W-:Y:S02]  /*0690*/  SEL R7, R7, RZ, P1 ;  /* 0x000000ff07077207 */ /* 0x000fe40000800000 */
[----:B------:R-:W-:Y:S02]  /*06a0*/  SEL R4, R17, RZ, P2 ;  /* 0x000000ff11047207 */ /* 0x000fe40001000000 */
[CC--:B------:R-:W-:Y:S01]  /*06b0*/  FSETP.GEU.AND P6, PT, R8.reuse, -R14.reuse, PT ;  /* 0x8000000e0800720b */ /* 0x0c0fe20003fce000 */
[--C-:B------:R-:W-:Y:S01]  /*06c0*/  FADD R8, R8, R14.reuse ;  /* 0x0000000e08087221 */ /* 0x100fe20000000000 */
[C---:B------:R-:W-:Y:S01]  /*06d0*/  FSETP.GEU.AND P1, PT, R9.reuse, -R14, PT ;  /* 0x8000000e0900720b */ /* 0x040fe20003f2e000 */
[----:B------:R-:W-:Y:S01]  /*06e0*/  FADD R9, R9, R14 ;  /* 0x0000000e09097221 */ /* 0x000fe20000000000 */
[----:B------:R1:W-:Y:S01]  /*06f0*/  @!P0 STG.E.128 desc[UR8][R10.64], R4 ;  /* 0x000000040a008986 */ /* 0x0003e2000c101d08 */
[----:B------:R-:W-:Y:S01]  /*0700*/  IMAD.WIDE R2, R15, 0x4, R2 ;  /* 0x000000040f027825 */ /* 0x000fe200078e0202 */
[----:B------:R-:W-:-:S02]  /*0710*/  SEL R17, R12, RZ, P4 ;  /* 0x000000ff0c117207 */ /* 0x000fc40002000000 */
[----:B------:R-:W-:Y:S02]  /*0720*/  SEL R18, R13, RZ, P5 ;  /* 0x000000ff0d127207 */ /* 0x000fe40002800000 */
[----:B------:R-:W-:Y:S02]  /*0730*/  SEL R19, R8, RZ, P6 ;  /* 0x000000ff08137207 */ /* 0x000fe40003000000 */
[----:B------:R-:W-:Y:S01]  /*0740*/  SEL R16, R9, RZ, P1 ;  /* 0x000000ff09107207 */ /* 0x000fe20000800000 */
[----:B------:R-:W-:Y:S06]  /*0750*/  @P3 EXIT ;  /* 0x000000000000394d */ /* 0x000fec0003800000 */
[----:B------:R-:W-:Y:S01]  /*0760*/  STG.E.128 desc[UR8][R2.64], R16 ;  /* 0x0000001002007986 */ /* 0x000fe2000c101d08 */
[----:B------:R-:W-:Y:S05]  /*0770*/  EXIT ;  /* 0x000000000000794d */ /* 0x000fea0003800000 */
.L_x_0:
[----:B------:R-:W-:-:S00]  /*0780*/  BRA `(.L_x_0) ;  /* 0xfffffffc00fc7947 */ /* 0x000fc0000383ffff */
[----:B------:R-:W-:-:S00]  /*0790*/  NOP ;  /* 0x0000000000007918 */ /* 0x000fc00000000000 */
        /* <DEDUP_REMOVED lines=14> */
.L_x_1:


//--------------------- .nv.shared.triton_poi_fused_convolution_div_relu_sub_7 --------------------------
	.section	.nv.shared.triton_poi_fused_convolution_div_relu_sub_7,"aw",@nobits
	.sectionflags	@""
	.align	16
	.zero		1024


//--------------------- .nv.constant0.triton_poi_fused_convolution_div_relu_sub_7 --------------------------
	.section	.nv.constant0.triton_poi_fused_convolution_div_relu_sub_7,"a",@progbits
	.sectionflags	@""
	.align	4
.nv.constant0.triton_poi_fused_convolution_div_relu_sub_7:
	.zero		560
